	.headerflags	@"EF_CUDA_TEXMODE_UNIFIED EF_CUDA_64BIT_ADDRESS EF_CUDA_ACCELERATORS EF_CUDA_SM90 EF_CUDA_VIRTUAL_SM(EF_CUDA_SM90)"
	.elftype	@"ET_EXEC"


//--------------------- .nv.info                  --------------------------
	.section	.nv.info,"",@"SHT_CUDA_INFO"
	.align	4


	//----- nvinfo : EIATTR_REGCOUNT
	.align		4
        /*0000*/ 	.byte	0x04, 0x2f
        /*0002*/ 	.short	(.L_2 - .L_1)
	.align		4
.L_1:
        /*0004*/ 	.word	index@(triton_per_fused_abs_add_maximum_mean_mul_pow_rsqrt_0)
        /*0008*/ 	.word	0x00000014


	//----- nvinfo : EIATTR_MIN_STACK_SIZE
	.align		4
.L_2:
        /*000c*/ 	.byte	0x04, 0x12
        /*000e*/ 	.short	(.L_4 - .L_3)
	.align		4
.L_3:
        /*0010*/ 	.word	index@(triton_per_fused_abs_add_maximum_mean_mul_pow_rsqrt_0)
        /*0014*/ 	.word	0x00000000


	//----- nvinfo : EIATTR_FRAME_SIZE
	.align		4
.L_4:
        /*0018*/ 	.byte	0x04, 0x11
        /*001a*/ 	.short	(.L_6 - .L_5)
	.align		4
.L_5:
        /*001c*/ 	.word	index@(triton_per_fused_abs_add_maximum_mean_mul_pow_rsqrt_0)
        /*0020*/ 	.word	0x00000000


	//----- nvinfo : EIATTR_MIN_STACK_SIZE
	.align		4
.L_6:
        /*0024*/ 	.byte	0x04, 0x12
        /*0026*/ 	.short	(.L_8 - .L_7)
	.align		4
.L_7:
        /*0028*/ 	.word	index@(triton_per_fused_abs_add_maximum_mean_mul_pow_rsqrt_0)
        /*002c*/ 	.word	0x00000000
.L_8:


//--------------------- .nv.info.triton_per_fused_abs_add_maximum_mean_mul_pow_rsqrt_0 --------------------------
	.section	.nv.info.triton_per_fused_abs_add_maximum_mean_mul_pow_rsqrt_0,"",@"SHT_CUDA_INFO"
	.sectionflags	@""
	.align	4


	//----- nvinfo : EIATTR_CUDA_API_VERSION
	.align		4
        /*0000*/ 	.byte	0x04, 0x37
        /*0002*/ 	.short	(.L_10 - .L_9)
.L_9:
        /*0004*/ 	.word	0x0000007c


	//----- nvinfo : EIATTR_KPARAM_INFO
	.align		4
.L_10:
        /*0008*/ 	.byte	0x04, 0x17
        /*000a*/ 	.short	(.L_12 - .L_11)
.L_11:
        /*000c*/ 	.word	0x00000000
        /*0010*/ 	.short	0x0008
        /*0012*/ 	.short	0x003c
        /*0014*/ 	.byte	0x00, 0xf0, 0x11, 0x00


	//----- nvinfo : EIATTR_KPARAM_INFO
	.align		4
.L_12:
        /*0018*/ 	.byte	0x04, 0x17
        /*001a*/ 	.short	(.L_14 - .L_13)
.L_13:
        /*001c*/ 	.word	0x00000000
        /*0020*/ 	.short	0x0007
        /*0022*/ 	.short	0x0038
        /*0024*/ 	.byte	0x00, 0xf0, 0x11, 0x00


	//----- nvinfo : EIATTR_KPARAM_INFO
	.align		4
.L_14:
        /*0028*/ 	.byte	0x04, 0x17
        /*002a*/ 	.short	(.L_16 - .L_15)
.L_15:
        /*002c*/ 	.word	0x00000000
        /*0030*/ 	.short	0x0006
        /*0032*/ 	.short	0x0030
        /*0034*/ 	.byte	0x00, 0xf4, 0x21, 0x00


	//----- nvinfo : EIATTR_KPARAM_INFO
	.align		4
.L_16:
        /*0038*/ 	.byte	0x04, 0x17
        /*003a*/ 	.short	(.L_18 - .L_17)
.L_17:
        /*003c*/ 	.word	0x00000000
        /*0040*/ 	.short	0x0005
        /*0042*/ 	.short	0x0028
        /*0044*/ 	.byte	0x00, 0xf4, 0x21, 0x00


	//----- nvinfo : EIATTR_KPARAM_INFO
	.align		4
.L_18:
        /*0048*/ 	.byte	0x04, 0x17
        /*004a*/ 	.short	(.L_20 - .L_19)
.L_19:
        /*004c*/ 	.word	0x00000000
        /*0050*/ 	.short	0x0004
        /*0052*/ 	.short	0x0020
        /*0054*/ 	.byte	0x00, 0xf4, 0x21, 0x00


	//----- nvinfo : EIATTR_KPARAM_INFO
	.align		4
.L_20:
        /*0058*/ 	.byte	0x04, 0x17
        /*005a*/ 	.short	(.L_22 - .L_21)
.L_21:
        /*005c*/ 	.word	0x00000000
        /*0060*/ 	.short	0x0003
        /*0062*/ 	.short	0x0018
        /*0064*/ 	.byte	0x00, 0xf4, 0x21, 0x00


	//----- nvinfo : EIATTR_KPARAM_INFO
	.align		4
.L_22:
        /*0068*/ 	.byte	0x04, 0x17
        /*006a*/ 	.short	(.L_24 - .L_23)
.L_23:
        /*006c*/ 	.word	0x00000000
        /*0070*/ 	.short	0x0002
        /*0072*/ 	.short	0x0010
        /*0074*/ 	.byte	0x00, 0xf4, 0x21, 0x00


	//----- nvinfo : EIATTR_KPARAM_INFO
	.align		4
.L_24:
        /*0078*/ 	.byte	0x04, 0x17
        /*007a*/ 	.short	(.L_26 - .L_25)
.L_25:
        /*007c*/ 	.word	0x00000000
        /*0080*/ 	.short	0x0001
        /*0082*/ 	.short	0x0008
        /*0084*/ 	.byte	0x00, 0xf4, 0x21, 0x00


	//----- nvinfo : EIATTR_KPARAM_INFO
	.align		4
.L_26:
        /*0088*/ 	.byte	0x04, 0x17
        /*008a*/ 	.short	(.L_28 - .L_27)
.L_27:
        /*008c*/ 	.word	0x00000000
        /*0090*/ 	.short	0x0000
        /*0092*/ 	.short	0x0000
        /*0094*/ 	.byte	0x00, 0xf4, 0x21, 0x00


	//----- nvinfo : EIATTR_SPARSE_MMA_MASK
	.align		4
.L_28:
        /*0098*/ 	.byte	0x03, 0x50
        /*009a*/ 	.short	0x0000


	//----- nvinfo : EIATTR_MAXREG_COUNT
	.align		4
        /*009c*/ 	.byte	0x03, 0x1b
        /*009e*/ 	.short	0x00ff


	//----- nvinfo : EIATTR_COOP_GROUP_MASK_REGIDS
	.align		4
        /*00a0*/ 	.byte	0x04, 0x29
        /*00a2*/ 	.short	(.L_30 - .L_29)


	//   ....[0]....
.L_29:
        /*00a4*/ 	.word	0xffffffff


	//   ....[1]....
        /*00a8*/ 	.word	0xffffffff


	//   ....[2]....
        /*00ac*/ 	.word	0xffffffff


	//   ....[3]....
        /*00b0*/ 	.word	0xffffffff


	//   ....[4]....
        /*00b4*/ 	.word	0xffffffff


	//   ....[5]....
        /*00b8*/ 	.word	0xffffffff


	//   ....[6]....
        /*00bc*/ 	.word	0xffffffff


	//   ....[7]....
        /*00c0*/ 	.word	0xffffffff


	//----- nvinfo : EIATTR_COOP_GROUP_INSTR_OFFSETS
	.align		4
.L_30:
        /*00c4*/ 	.byte	0x04, 0x28
        /*00c6*/ 	.short	(.L_32 - .L_31)


	//   ....[0]....
.L_31:
        /*00c8*/ 	.word	0x00000260


	//   ....[1]....
        /*00cc*/ 	.word	0x00000280


	//   ....[2]....
        /*00d0*/ 	.word	0x000002d0


	//   ....[3]....
        /*00d4*/ 	.word	0x000002e0


	//   ....[4]....
        /*00d8*/ 	.word	0x00000310


	//   ....[5]....
        /*00dc*/ 	.word	0x00000320


	//   ....[6]....
        /*00e0*/ 	.word	0x00000350


	//   ....[7]....
        /*00e4*/ 	.word	0x00000360


	//----- nvinfo : EIATTR_EXIT_INSTR_OFFSETS
	.align		4
.L_32:
        /*00e8*/ 	.byte	0x04, 0x1c
        /*00ea*/ 	.short	(.L_34 - .L_33)


	//   ....[0]....
.L_33:
        /*00ec*/ 	.word	0x00000460


	//   ....[1]....
        /*00f0*/ 	.word	0x00000480


	//----- nvinfo : EIATTR_REQNTID
	.align		4
.L_34:
        /*00f4*/ 	.byte	0x04, 0x10
        /*00f6*/ 	.short	(.L_36 - .L_35)
.L_35:
        /*00f8*/ 	.word	0x00000040
        /*00fc*/ 	.word	0x00000001
        /*0100*/ 	.word	0x00000001


	//----- nvinfo : EIATTR_CBANK_PARAM_SIZE
	.align		4
.L_36:
        /*0104*/ 	.byte	0x03, 0x19
        /*0106*/ 	.short	0x0040


	//----- nvinfo : EIATTR_PARAM_CBANK
	.align		4
        /*0108*/ 	.byte	0x04, 0x0a
        /*010a*/ 	.short	(.L_38 - .L_37)
	.align		4
.L_37:
        /*010c*/ 	.word	index@(.nv.constant0.triton_per_fused_abs_add_maximum_mean_mul_pow_rsqrt_0)
        /*0110*/ 	.short	0x0210
        /*0112*/ 	.short	0x0040


	//----- nvinfo : EIATTR_SW_WAR
	.align		4
.L_38:
        /*0114*/ 	.byte	0x04, 0x36
        /*0116*/ 	.short	(.L_40 - .L_39)
.L_39:
        /*0118*/ 	.word	0x00000008
.L_40:


//--------------------- .nv.callgraph             --------------------------
	.section	.nv.callgraph,"",@"SHT_CUDA_CALLGRAPH"
	.align	4
	.sectionentsize	8
	.align		4
        /*0000*/ 	.word	0x00000000
	.align		4
        /*0004*/ 	.word	0xffffffff
	.align		4
        /*0008*/ 	.word	0x00000000
	.align		4
        /*000c*/ 	.word	0xfffffffe
	.align		4
        /*0010*/ 	.word	0x00000000
	.align		4
        /*0014*/ 	.word	0xfffffffd
	.align		4
        /*0018*/ 	.word	0x00000000
	.align		4
        /*001c*/ 	.word	0xfffffffc


//--------------------- .nv.constant4             --------------------------
	.section	.nv.constant4,"a",@progbits
	.align	8
	.align		8
.nv.constant4:
        /*0000*/ 	.dword	_$_str


//--------------------- .text.triton_per_fused_abs_add_maximum_mean_mul_pow_rsqrt_0 --------------------------
	.section	.text.triton_per_fused_abs_add_maximum_mean_mul_pow_rsqrt_0,"ax",@progbits
	.sectionflags	@"SHF_BARRIERS=1"
	.align	128
        .global         triton_per_fused_abs_add_maximum_mean_mul_pow_rsqrt_0
        .type           triton_per_fused_abs_add_maximum_mean_mul_pow_rsqrt_0,@function
        .size           triton_per_fused_abs_add_maximum_mean_mul_pow_rsqrt_0,(.L_x_1 - triton_per_fused_abs_add_maximum_mean_mul_pow_rsqrt_0)
        .other          triton_per_fused_abs_add_maximum_mean_mul_pow_rsqrt_0,@"STO_CUDA_ENTRY STV_DEFAULT"
triton_per_fused_abs_add_maximum_mean_mul_pow_rsqrt_0:
.text.triton_per_fused_abs_add_maximum_mean_mul_pow_rsqrt_0:
[----:B------:R-:W0:Y:S01]  /*0000*/  LDC R1, c[0x0][0x28] ;  /* 0x00000a00ff017b82 */ /* 0x000e220000000800 */
[----:B------:R-:W1:Y:S07]  /*0010*/  S2R R16, SR_TID.X ;  /* 0x0000000000107919 */ /* 0x000e6e0000002100 */
[----:B------:R-:W2:Y:S01]  /*0020*/  LDC.64 R4, c[0x0][0x218] ;  /* 0x00008600ff047b82 */ /* 0x000ea20000000a00 */
[----:B------:R-:W-:Y:S01]  /*0030*/  CS2R R14, SRZ ;  /* 0x00000000000e7805 */ /* 0x000fe2000001ff00 */
[----:B------:R-:W-:Y:S01]  /*0040*/  ULDC.64 UR4, c[0x0][0x208] ;  /* 0x0000820000047ab9 */ /* 0x000fe20000000a00 */
[----:B------:R-:W3:Y:S01]  /*0050*/  S2R R2, SR_CTAID.X ;  /* 0x0000000000027919 */ /* 0x000ee20000002500 */
[----:B------:R-:W-:Y:S01]  /*0060*/  ULDC.64 UR6, c[0x0][0x228] ;  /* 0x00008a0000067ab9 */ /* 0x000fe20000000a00 */
[----:B------:R-:W-:Y:S01]  /*0070*/  ULDC.64 UR8, c[0x0][0x230] ;  /* 0x00008c0000087ab9 */ /* 0x000fe20000000a00 */
[----:B-1----:R-:W-:-:S02]  /*0080*/  LOP3.LUT R3, R16, 0xf, RZ, 0xc0, !PT ;  /* 0x0000000f10037812 */ /* 0x002fc400078ec0ff */
[----:B---3--:R-:W-:-:S03]  /*0090*/  ISETP.GE.AND P0, PT, R2, 0x10, PT ;  /* 0x000000100200780c */ /* 0x008fc60003f06270 */
[----:B------:R-:W-:-:S04]  /*00a0*/  IMAD R0, R2, 0x10, R3 ;  /* 0x0000001002007824 */ /* 0x000fc800078e0203 */
[----:B--2---:R-:W-:-:S06]  /*00b0*/  IMAD.WIDE R4, R0, 0x4, R4 ;  /* 0x0000000400047825 */ /* 0x004fcc00078e0204 */
[----:B------:R-:W2:Y:S04]  /*00c0*/  @!P0 LDG.E R14, desc[UR4][R4.64] ;  /* 0x00000004040e8981 */ /* 0x000ea8000c1e1900 */
[----:B------:R-:W3:Y:S01]  /*00d0*/  @!P0 LDG.E R15, desc[UR4][R4.64] ;  /* 0x00000004040f8981 */ /* 0x000ee2000c1e1900 */
[----:B------:R-:W-:-:S04]  /*00e0*/  LOP3.LUT R12, R16, 0xc, RZ, 0xc0, !PT ;  /* 0x0000000c100c7812 */ /* 0x000fc800078ec0ff */
[----:B------:R-:W-:-:S05]  /*00f0*/  IADD3 R6, P1, R12, UR6, RZ ;  /* 0x000000060c067c10 */ /* 0x000fca000ff3e0ff */
[----:B------:R-:W-:Y:S01]  /*0100*/  IMAD.X R7, RZ, RZ, UR7, P1 ;  /* 0x00000007ff077e24 */ /* 0x000fe200088e06ff */
[----:B------:R-:W-:-:S04]  /*0110*/  ULDC.64 UR6, c[0x0][0x220] ;  /* 0x0000880000067ab9 */ /* 0x000fc80000000a00 */
[----:B------:R2:W4:Y:S01]  /*0120*/  LDG.E.EL R6, desc[UR4][R6.64] ;  /* 0x0000000406067981 */ /* 0x000522000c2e1900 */
[----:B------:R-:W-:Y:S02]  /*0130*/  IADD3 R8, P1, R12, UR6, RZ ;  /* 0x000000060c087c10 */ /* 0x000fe4000ff3e0ff */
[----:B------:R-:W-:Y:S02]  /*0140*/  IADD3 R10, P2, R12, UR8, RZ ;  /* 0x000000080c0a7c10 */ /* 0x000fe4000ff5e0ff */
[----:B------:R-:W-:Y:S01]  /*0150*/  IADD3.X R9, RZ, UR7, RZ, P1, !PT ;  /* 0x00000007ff097c10 */ /* 0x000fe20008ffe4ff */
[----:B------:R-:W-:Y:S02]  /*0160*/  ULDC.64 UR6, c[0x0][0x238] ;  /* 0x00008e0000067ab9 */ /* 0x000fe40000000a00 */
[----:B------:R-:W-:Y:S01]  /*0170*/  IMAD.X R11, RZ, RZ, UR9, P2 ;  /* 0x00000009ff0b7e24 */ /* 0x000fe200090e06ff */
[----:B------:R-:W-:Y:S01]  /*0180*/  IADD3 R12, P1, R12, UR6, RZ ;  /* 0x000000060c0c7c10 */ /* 0x000fe2000ff3e0ff */
[----:B------:R-:W5:Y:S03]  /*0190*/  LDG.E.EL R3, desc[UR4][R8.64] ;  /* 0x0000000408037981 */ /* 0x000f66000c2e1900 */
[----:B------:R-:W-:Y:S01]  /*01a0*/  IADD3.X R13, RZ, UR7, RZ, P1, !PT ;  /* 0x00000007ff0d7c10 */ /* 0x000fe20008ffe4ff */
[----:B------:R1:W5:Y:S04]  /*01b0*/  LDG.E.EL R4, desc[UR4][R10.64] ;  /* 0x000000040a047981 */ /* 0x000368000c2e1900 */
[----:B------:R1:W5:Y:S01]  /*01c0*/  LDG.E.EL R5, desc[UR4][R12.64] ;  /* 0x000000040c057981 */ /* 0x000362000c2e1900 */
[----:B------:R-:W-:Y:S01]  /*01d0*/  BAR.SYNC.DEFER_BLOCKING 0x0 ;  /* 0x0000000000007b1d */ /* 0x000fe20000010000 */
[----:B------:R-:W-:-:S04]  /*01e0*/  LOP3.LUT P1, RZ, R16, 0x30, RZ, 0xc0, !PT ;  /* 0x0000003010ff7812 */ /* 0x000fc8000782c0ff */
[----:B------:R-:W-:Y:S02]  /*01f0*/  ISETP.LT.AND P1, PT, R2, 0x10, !P1 ;  /* 0x000000100200780c */ /* 0x000fe40004f21270 */
[----:B--2---:R-:W-:Y:S02]  /*0200*/  SEL R7, R14, RZ, !P0 ;  /* 0x000000ff0e077207 */ /* 0x004fe40004000000 */
[----:B---3--:R-:W-:-:S03]  /*0210*/  SEL R15, R15, RZ, !P0 ;  /* 0x000000ff0f0f7207 */ /* 0x008fc60004000000 */
[----:B------:R-:W-:Y:S02]  /*0220*/  FMUL R14, R7, R7 ;  /* 0x00000007070e7220 */ /* 0x000fe40000400000 */
[----:B------:R-:W-:-:S03]  /*0230*/  FMUL R15, R15, R15 ;  /* 0x0000000f0f0f7220 */ /* 0x000fc60000400000 */
[----:B------:R-:W-:Y:S02]  /*0240*/  FSEL R14, R14, RZ, !P0 ;  /* 0x000000ff0e0e7208 */ /* 0x000fe40004000000 */
[----:B------:R-:W-:-:S03]  /*0250*/  FSEL R15, R15, RZ, !P0 ;  /* 0x000000ff0f0f7208 */ /* 0x000fc60004000000 */
[----:B------:R-:W2:Y:S01]  /*0260*/  SHFL.BFLY PT, R17, R14, 0x8, 0x1f ;  /* 0x0d001f000e117f89 */ /* 0x000ea200000e0000 */
[----:B------:R-:W-:-:S03]  /*0270*/  LOP3.LUT P0, RZ, R16, 0x3f, RZ, 0xc0, !PT ;  /* 0x0000003f10ff7812 */ /* 0x000fc6000780c0ff */
[----:B-1----:R-:W1:Y:S01]  /*0280*/  SHFL.BFLY PT, R10, R15, 0x8, 0x1f ;  /* 0x0d001f000f0a7f89 */ /* 0x002e6200000e0000 */
[----:B----4-:R-:W-:Y:S02]  /*0290*/  LOP3.LUT R6, R6, 0x7fffffff, RZ, 0xc0, !PT ;  /* 0x7fffffff06067812 */ /* 0x010fe400078ec0ff */
[----:B------:R-:W-:Y:S01]  /*02a0*/  ISETP.LT.AND P0, PT, R2, 0x10, !P0 ;  /* 0x000000100200780c */ /* 0x000fe20004701270 */
[----:B--2---:R-:W-:Y:S01]  /*02b0*/  FADD R17, R14, R17 ;  /* 0x000000110e117221 */ /* 0x004fe20000000000 */
[----:B-1----:R-:W-:-:S04]  /*02c0*/  FADD R11, R15, R10 ;  /* 0x0000000a0f0b7221 */ /* 0x002fc80000000000 */
[----:B------:R-:W1:Y:S04]  /*02d0*/  SHFL.BFLY PT, R8, R17, 0x4, 0x1f ;  /* 0x0c801f0011087f89 */ /* 0x000e6800000e0000 */
[----:B0-----:R-:W0:Y:S01]  /*02e0*/  SHFL.BFLY PT, R12, R11, 0x4, 0x1f ;  /* 0x0c801f000b0c7f89 */ /* 0x001e2200000e0000 */
[----:B-1----:R-:W-:Y:S01]  /*02f0*/  FADD R8, R17, R8 ;  /* 0x0000000811087221 */ /* 0x002fe20000000000 */
[----:B0-----:R-:W-:-:S04]  /*0300*/  FADD R12, R11, R12 ;  /* 0x0000000c0b0c7221 */ /* 0x001fc80000000000 */
[----:B------:R-:W0:Y:S04]  /*0310*/  SHFL.BFLY PT, R9, R8, 0x2, 0x1f ;  /* 0x0c401f0008097f89 */ /* 0x000e2800000e0000 */
[----:B------:R-:W1:Y:S01]  /*0320*/  SHFL.BFLY PT, R13, R12, 0x2, 0x1f ;  /* 0x0c401f000c0d7f89 */ /* 0x000e6200000e0000 */
[----:B0-----:R-:W-:Y:S01]  /*0330*/  FADD R10, R8, R9 ;  /* 0x00000009080a7221 */ /* 0x001fe20000000000 */
[----:B-1----:R-:W-:-:S04]  /*0340*/  FADD R13, R12, R13 ;  /* 0x0000000d0c0d7221 */ /* 0x002fc80000000000 */
[----:B------:R-:W0:Y:S04]  /*0350*/  SHFL.BFLY PT, R9, R10, 0x1, 0x1f ;  /* 0x0c201f000a097f89 */ /* 0x000e2800000e0000 */
[----:B------:R-:W1:Y:S01]  /*0360*/  SHFL.BFLY PT, R14, R13, 0x1, 0x1f ;  /* 0x0c201f000d0e7f89 */ /* 0x000e6200000e0000 */
[----:B0-----:R-:W-:-:S04]  /*0370*/  FADD R9, R10, R9 ;  /* 0x000000090a097221 */ /* 0x001fc80000000000 */
[----:B------:R-:W-:Y:S01]  /*0380*/  FFMA R15, R9, 0.0625, R6 ;  /* 0x3d800000090f7823 */ /* 0x000fe20000000006 */
[----:B-1----:R-:W-:Y:S01]  /*0390*/  FADD R14, R13, R14 ;  /* 0x0000000e0d0e7221 */ /* 0x002fe20000000000 */
[----:B------:R-:W0:Y:S02]  /*03a0*/  LDC.64 R8, c[0x0][0x210] ;  /* 0x00008400ff087b82 */ /* 0x000e240000000a00 */
[----:B------:R-:W1:Y:S02]  /*03b0*/  MUFU.RSQ R6, R15 ;  /* 0x0000000f00067308 */ /* 0x000e640000001400 */
[----:B-1----:R-:W-:-:S04]  /*03c0*/  FMUL R11, R7, R6 ;  /* 0x00000006070b7220 */ /* 0x002fc80000400000 */
[----:B------:R-:W1:Y:S01]  /*03d0*/  LDC.64 R6, c[0x0][0x240] ;  /* 0x00009000ff067b82 */ /* 0x000e620000000a00 */
[----:B-----5:R-:W-:Y:S01]  /*03e0*/  FFMA R4, R3, R11, R4 ;  /* 0x0000000b03047223 */ /* 0x020fe20000000004 */
[----:B------:R-:W-:Y:S01]  /*03f0*/  FMUL R3, R14, 0.0625 ;  /* 0x3d8000000e037820 */ /* 0x000fe20000400000 */
[----:B0-----:R-:W-:-:S03]  /*0400*/  IMAD.WIDE R8, R2, 0x4, R8 ;  /* 0x0000000402087825 */ /* 0x001fc600078e0208 */
[CC--:B------:R-:W-:Y:S02]  /*0410*/  FSETP.GT.AND P2, PT, R4.reuse, R5.reuse, PT ;  /* 0x000000050400720b */ /* 0x0c0fe40003f44000 */
[C---:B------:R-:W-:Y:S01]  /*0420*/  FSETP.NAN.AND P3, PT, R4.reuse, R4, PT ;  /* 0x000000040400720b */ /* 0x040fe20003f68000 */
[----:B------:R0:W-:Y:S10]  /*0430*/  @P0 STG.E desc[UR4][R8.64], R3 ;  /* 0x0000000308000986 */ /* 0x0001f4000c101904 */
[----:B------:R-:W-:Y:S01]  /*0440*/  @!P2 SEL R4, R4, R5, P3 ;  /* 0x000000050404a207 */ /* 0x000fe20001800000 */
[----:B-1----:R-:W-:Y:S01]  /*0450*/  IMAD.WIDE R6, R0, 0x4, R6 ;  /* 0x0000000400067825 */ /* 0x002fe200078e0206 */
[----:B0-----:R-:W-:Y:S06]  /*0460*/  @!P1 EXIT ;  /* 0x000000000000994d */ /* 0x001fec0003800000 */
[----:B------:R-:W-:Y:S01]  /*0470*/  STG.E desc[UR4][R6.64], R4 ;  /* 0x0000000406007986 */ /* 0x000fe2000c101904 */
[----:B------:R-:W-:Y:S05]  /*0480*/  EXIT ;  /* 0x000000000000794d */ /* 0x000fea0003800000 */
.L_x_0:
[----:B------:R-:W-:-:S00]  /*0490*/  BRA `(.L_x_0) ;  /* 0xfffffffc00fc7947 */ /* 0x000fc0000383ffff */
[----:B------:R-:W-:-:S00]  /*04a0*/  NOP ;  /* 0x0000000000007918 */ /* 0x000fc00000000000 */
        /* <DEDUP_REMOVED lines=13> */
.L_x_1:


//--------------------- .nv.global.init           --------------------------
	.section	.nv.global.init,"aw",@progbits
.nv.global.init:
	.type		_$_str,@object
	.size		_$_str,(.L_0 - _$_str)
_$_str:
        /*0000*/ 	.byte	0x5f, 0x5f, 0x43, 0x55, 0x44, 0x41, 0x5f, 0x46, 0x54, 0x5a, 0x00
.L_0:


//--------------------- .nv.constant0.triton_per_fused_abs_add_maximum_mean_mul_pow_rsqrt_0 --------------------------
	.section	.nv.constant0.triton_per_fused_abs_add_maximum_mean_mul_pow_rsqrt_0,"a",@progbits
	.sectionflags	@""
	.align	4
.nv.constant0.triton_per_fused_abs_add_maximum_mean_mul_pow_rsqrt_0:
	.zero		592
